	.headerflags	@"EF_CUDA_TEXMODE_UNIFIED EF_CUDA_64BIT_ADDRESS EF_CUDA_ACCELERATORS EF_CUDA_SM90 EF_CUDA_VIRTUAL_SM(EF_CUDA_SM90)"
	.elftype	@"ET_EXEC"


//--------------------- .nv.info                  --------------------------
	.section	.nv.info,"",@"SHT_CUDA_INFO"
	.align	4


	//----- nvinfo : EIATTR_REGCOUNT
	.align		4
        /*0000*/ 	.byte	0x04, 0x2f
        /*0002*/ 	.short	(.L_1 - .L_0)
	.align		4
.L_0:
        /*0004*/ 	.word	index@(triton_poi_fused_convolution_leaky_relu_leaky_relu_backward_1)
        /*0008*/ 	.word	0x00000010


	//----- nvinfo : EIATTR_MIN_STACK_SIZE
	.align		4
.L_1:
        /*000c*/ 	.byte	0x04, 0x12
        /*000e*/ 	.short	(.L_3 - .L_2)
	.align		4
.L_2:
        /*0010*/ 	.word	index@(triton_poi_fused_convolution_leaky_relu_leaky_relu_backward_1)
        /*0014*/ 	.word	0x00000000


	//----- nvinfo : EIATTR_FRAME_SIZE
	.align		4
.L_3:
        /*0018*/ 	.byte	0x04, 0x11
        /*001a*/ 	.short	(.L_5 - .L_4)
	.align		4
.L_4:
        /*001c*/ 	.word	index@(triton_poi_fused_convolution_leaky_relu_leaky_relu_backward_1)
        /*0020*/ 	.word	0x00000000


	//----- nvinfo : EIATTR_MIN_STACK_SIZE
	.align		4
.L_5:
        /*0024*/ 	.byte	0x04, 0x12
        /*0026*/ 	.short	(.L_7 - .L_6)
	.align		4
.L_6:
        /*0028*/ 	.word	index@(triton_poi_fused_convolution_leaky_relu_leaky_relu_backward_1)
        /*002c*/ 	.word	0x00000000
.L_7:


//--------------------- .nv.info.triton_poi_fused_convolution_leaky_relu_leaky_relu_backward_1 --------------------------
	.section	.nv.info.triton_poi_fused_convolution_leaky_relu_leaky_relu_backward_1,"",@"SHT_CUDA_INFO"
	.sectionflags	@""
	.align	4


	//----- nvinfo : EIATTR_CUDA_API_VERSION
	.align		4
        /*0000*/ 	.byte	0x04, 0x37
        /*0002*/ 	.short	(.L_9 - .L_8)
.L_8:
        /*0004*/ 	.word	0x0000007c


	//----- nvinfo : EIATTR_KPARAM_INFO
	.align		4
.L_9:
        /*0008*/ 	.byte	0x04, 0x17
        /*000a*/ 	.short	(.L_11 - .L_10)
.L_10:
        /*000c*/ 	.word	0x00000000
        /*0010*/ 	.short	0x0003
        /*0012*/ 	.short	0x0018
        /*0014*/ 	.byte	0x00, 0xf0, 0x11, 0x00


	//----- nvinfo : EIATTR_KPARAM_INFO
	.align		4
.L_11:
        /*0018*/ 	.byte	0x04, 0x17
        /*001a*/ 	.short	(.L_13 - .L_12)
.L_12:
        /*001c*/ 	.word	0x00000000
        /*0020*/ 	.short	0x0002
        /*0022*/ 	.short	0x0010
        /*0024*/ 	.byte	0x00, 0xf4, 0x21, 0x00


	//----- nvinfo : EIATTR_KPARAM_INFO
	.align		4
.L_13:
        /*0028*/ 	.byte	0x04, 0x17
        /*002a*/ 	.short	(.L_15 - .L_14)
.L_14:
        /*002c*/ 	.word	0x00000000
        /*0030*/ 	.short	0x0001
        /*0032*/ 	.short	0x0008
        /*0034*/ 	.byte	0x00, 0xf4, 0x21, 0x00


	//----- nvinfo : EIATTR_KPARAM_INFO
	.align		4
.L_15:
        /*0038*/ 	.byte	0x04, 0x17
        /*003a*/ 	.short	(.L_17 - .L_16)
.L_16:
        /*003c*/ 	.word	0x00000000
        /*0040*/ 	.short	0x0000
        /*0042*/ 	.short	0x0000
        /*0044*/ 	.byte	0x00, 0xf4, 0x21, 0x00


	//----- nvinfo : EIATTR_SPARSE_MMA_MASK
	.align		4
.L_17:
        /*0048*/ 	.byte	0x03, 0x50
        /*004a*/ 	.short	0x0000


	//----- nvinfo : EIATTR_MAXREG_COUNT
	.align		4
        /*004c*/ 	.byte	0x03, 0x1b
        /*004e*/ 	.short	0x00ff


	//----- nvinfo : EIATTR_EXIT_INSTR_OFFSETS
	.align		4
        /*0050*/ 	.byte	0x04, 0x1c
        /*0052*/ 	.short	(.L_19 - .L_18)


	//   ....[0]....
.L_18:
        /*0054*/ 	.word	0x00000470


	//----- nvinfo : EIATTR_REQNTID
	.align		4
.L_19:
        /*0058*/ 	.byte	0x04, 0x10
        /*005a*/ 	.short	(.L_21 - .L_20)
.L_20:
        /*005c*/ 	.word	0x00000080
        /*0060*/ 	.word	0x00000001
        /*0064*/ 	.word	0x00000001


	//----- nvinfo : EIATTR_CBANK_PARAM_SIZE
	.align		4
.L_21:
        /*0068*/ 	.byte	0x03, 0x19
        /*006a*/ 	.short	0x001c


	//----- nvinfo : EIATTR_PARAM_CBANK
	.align		4
        /*006c*/ 	.byte	0x04, 0x0a
        /*006e*/ 	.short	(.L_23 - .L_22)
	.align		4
.L_22:
        /*0070*/ 	.word	index@(.nv.constant0.triton_poi_fused_convolution_leaky_relu_leaky_relu_backward_1)
        /*0074*/ 	.short	0x0210
        /*0076*/ 	.short	0x001c


	//----- nvinfo : EIATTR_SW_WAR
	.align		4
.L_23:
        /*0078*/ 	.byte	0x04, 0x36
        /*007a*/ 	.short	(.L_25 - .L_24)
.L_24:
        /*007c*/ 	.word	0x00000008
.L_25:


//--------------------- .nv.callgraph             --------------------------
	.section	.nv.callgraph,"",@"SHT_CUDA_CALLGRAPH"
	.align	4
	.sectionentsize	8
	.align		4
        /*0000*/ 	.word	0x00000000
	.align		4
        /*0004*/ 	.word	0xffffffff
	.align		4
        /*0008*/ 	.word	0x00000000
	.align		4
        /*000c*/ 	.word	0xfffffffe
	.align		4
        /*0010*/ 	.word	0x00000000
	.align		4
        /*0014*/ 	.word	0xfffffffd
	.align		4
        /*0018*/ 	.word	0x00000000
	.align		4
        /*001c*/ 	.word	0xfffffffc


//--------------------- .text.triton_poi_fused_convolution_leaky_relu_leaky_relu_backward_1 --------------------------
	.section	.text.triton_poi_fused_convolution_leaky_relu_leaky_relu_backward_1,"ax",@progbits
	.align	128
        .global         triton_poi_fused_convolution_leaky_relu_leaky_relu_backward_1
        .type           triton_poi_fused_convolution_leaky_relu_leaky_relu_backward_1,@function
        .size           triton_poi_fused_convolution_leaky_relu_leaky_relu_backward_1,(.L_x_1 - triton_poi_fused_convolution_leaky_relu_leaky_relu_backward_1)
        .other          triton_poi_fused_convolution_leaky_relu_leaky_relu_backward_1,@"STO_CUDA_ENTRY STV_DEFAULT"
triton_poi_fused_convolution_leaky_relu_leaky_relu_backward_1:
.text.triton_poi_fused_convolution_leaky_relu_leaky_relu_backward_1:
[----:B------:R-:W-:Y:S01]  /*0000*/  LDC R1, c[0x0][0x28] ;  /* 0x00000a00ff017b82 */ /* 0x000fe20000000800 */
[----:B------:R-:W1:Y:S07]  /*0010*/  S2R R0, SR_TID.X ;  /* 0x0000000000007919 */ /* 0x000e6e0000002100 */
[----:B------:R-:W2:Y:S01]  /*0020*/  LDC.64 R12, c[0x0][0x218] ;  /* 0x00008600ff0c7b82 */ /* 0x000ea20000000a00 */
[----:B------:R-:W-:Y:S01]  /*0030*/  ULDC.64 UR4, c[0x0][0x208] ;  /* 0x0000820000047ab9 */ /* 0x000fe20000000a00 */
[----:B------:R-:W-:Y:S01]  /*0040*/  ULDC.64 UR6, c[0x0][0x220] ;  /* 0x0000880000067ab9 */ /* 0x000fe20000000a00 */
[----:B------:R-:W3:Y:S05]  /*0050*/  S2R R7, SR_CTAID.X ;  /* 0x0000000000077919 */ /* 0x000eea0000002500 */
[----:B------:R-:W4:Y:S01]  /*0060*/  LDC.64 R2, c[0x0][0x210] ;  /* 0x00008400ff027b82 */ /* 0x000f220000000a00 */
[----:B-1----:R-:W-:Y:S01]  /*0070*/  IMAD.SHL.U32 R0, R0, 0x8, RZ ;  /* 0x0000000800007824 */ /* 0x002fe200078e00ff */
[----:B---3--:R-:W-:-:S04]  /*0080*/  SHF.R.S32.HI R5, RZ, 0x15, R7 ;  /* 0x00000015ff057819 */ /* 0x008fc80000011407 */
[----:B------:R-:W-:Y:S02]  /*0090*/  LOP3.LUT R0, R0, 0x3f8, RZ, 0xc0, !PT ;  /* 0x000003f800007812 */ /* 0x000fe400078ec0ff */
[----:B------:R-:W-:-:S03]  /*00a0*/  SGXT R5, R5, 0x1 ;  /* 0x000000010505781a */ /* 0x000fc60000000200 */
[----:B------:R-:W-:-:S04]  /*00b0*/  IMAD R0, R7, 0x400, R0 ;  /* 0x0000040007007824 */ /* 0x000fc800078e0200 */
[----:B----4-:R-:W-:Y:S01]  /*00c0*/  IMAD.WIDE R2, R0, 0x4, R2 ;  /* 0x0000000400027825 */ /* 0x010fe200078e0202 */
[----:B------:R-:W-:-:S04]  /*00d0*/  LEA.HI R5, R5, R0, RZ, 0xc ;  /* 0x0000000005057211 */ /* 0x000fc800078f60ff */
[----:B------:R-:W-:Y:S01]  /*00e0*/  SHF.R.S32.HI R5, RZ, 0xc, R5 ;  /* 0x0000000cff057819 */ /* 0x000fe20000011405 */
[----:B------:R-:W3:Y:S03]  /*00f0*/  LDG.E.128 R8, desc[UR4][R2.64+0x10] ;  /* 0x0000100402087981 */ /* 0x000ee6000c1e1d00 */
[----:B------:R-:W-:-:S04]  /*0100*/  LEA.HI R4, R5, R5, RZ, 0x5 ;  /* 0x0000000505047211 */ /* 0x000fc800078f28ff */
[----:B------:R-:W-:-:S05]  /*0110*/  LOP3.LUT R4, R4, 0xffffffe0, RZ, 0xc0, !PT ;  /* 0xffffffe004047812 */ /* 0x000fca00078ec0ff */
[----:B------:R-:W-:-:S04]  /*0120*/  IMAD.IADD R5, R5, 0x1, -R4 ;  /* 0x0000000105057824 */ /* 0x000fc800078e0a04 */
[----:B--2---:R-:W-:Y:S02]  /*0130*/  IMAD.WIDE R12, R5, 0x4, R12 ;  /* 0x00000004050c7825 */ /* 0x004fe400078e020c */
[----:B------:R-:W2:Y:S04]  /*0140*/  LDG.E.128 R4, desc[UR4][R2.64] ;  /* 0x0000000402047981 */ /* 0x000ea8000c1e1d00 */
[----:B------:R-:W2:Y:S02]  /*0150*/  LDG.E.EL R12, desc[UR4][R12.64] ;  /* 0x000000040c0c7981 */ /* 0x000ea4000c2e1900 */
[CC--:B--2---:R-:W-:Y:S02]  /*0160*/  FSETP.GT.AND P3, PT, R5.reuse, -R12.reuse, PT ;  /* 0x8000000c0500720b */ /* 0x0c4fe40003f64000 */
[-C--:B------:R-:W-:Y:S01]  /*0170*/  FSETP.GT.AND P4, PT, R6, -R12.reuse, PT ;  /* 0x8000000c0600720b */ /* 0x080fe20003f84000 */
[--C-:B------:R-:W-:Y:S01]  /*0180*/  FADD R5, R5, R12.reuse ;  /* 0x0000000c05057221 */ /* 0x100fe20000000000 */
[-C--:B------:R-:W-:Y:S01]  /*0190*/  FSETP.GT.AND P0, PT, R4, -R12.reuse, PT ;  /* 0x8000000c0400720b */ /* 0x080fe20003f04000 */
[----:B------:R-:W-:Y:S01]  /*01a0*/  FADD R6, R6, R12 ;  /* 0x0000000c06067221 */ /* 0x000fe20000000000 */
[----:B------:R-:W-:-:S02]  /*01b0*/  FSETP.GT.AND P5, PT, R7, -R12, PT ;  /* 0x8000000c0700720b */ /* 0x000fc40003fa4000 */
[-C--:B---3--:R-:W-:Y:S02]  /*01c0*/  FSETP.GT.AND P1, PT, R10, -R12.reuse, PT ;  /* 0x8000000c0a00720b */ /* 0x088fe40003f24000 */
[----:B------:R-:W-:-:S03]  /*01d0*/  FSETP.GT.AND P2, PT, R11, -R12, PT ;  /* 0x8000000c0b00720b */ /* 0x000fc60003f44000 */
[----:B------:R-:W-:Y:S01]  /*01e0*/  @!P3 FMUL R5, R5, 0.0099999997764825820923 ;  /* 0x3c23d70a0505b820 */ /* 0x000fe20000400000 */
[-C--:B------:R-:W-:Y:S01]  /*01f0*/  FSETP.GT.AND P3, PT, R9, -R12.reuse, PT ;  /* 0x8000000c0900720b */ /* 0x080fe20003f64000 */
[----:B------:R-:W-:Y:S01]  /*0200*/  @!P4 FMUL R6, R6, 0.0099999997764825820923 ;  /* 0x3c23d70a0606c820 */ /* 0x000fe20000400000 */
[----:B------:R-:W-:Y:S01]  /*0210*/  FSETP.GT.AND P4, PT, R8, -R12, PT ;  /* 0x8000000c0800720b */ /* 0x000fe20003f84000 */
[--C-:B------:R-:W-:Y:S01]  /*0220*/  FADD R4, R4, R12.reuse ;  /* 0x0000000c04047221 */ /* 0x100fe20000000000 */
[--C-:B------:R-:W-:Y:S01]  /*0230*/  FADD R7, R7, R12.reuse ;  /* 0x0000000c07077221 */ /* 0x100fe20000000000 */
[--C-:B------:R-:W-:Y:S02]  /*0240*/  FADD R10, R10, R12.reuse ;  /* 0x0000000c0a0a7221 */ /* 0x100fe40000000000 */
[----:B------:R-:W-:Y:S01]  /*0250*/  @!P0 FMUL R4, R4, 0.0099999997764825820923 ;  /* 0x3c23d70a04048820 */ /* 0x000fe20000400000 */
[--C-:B------:R-:W-:Y:S01]  /*0260*/  FADD R11, R11, R12.reuse ;  /* 0x0000000c0b0b7221 */ /* 0x100fe20000000000 */
[--C-:B------:R-:W-:Y:S01]  /*0270*/  FADD R9, R9, R12.reuse ;  /* 0x0000000c09097221 */ /* 0x100fe20000000000 */
[----:B------:R-:W-:Y:S01]  /*0280*/  FADD R8, R8, R12 ;  /* 0x0000000c08087221 */ /* 0x000fe20000000000 */
[----:B------:R-:W-:Y:S01]  /*0290*/  @!P5 FMUL R7, R7, 0.0099999997764825820923 ;  /* 0x3c23d70a0707d820 */ /* 0x000fe20000400000 */
[----:B------:R-:W-:Y:S01]  /*02a0*/  FSETP.GT.AND P0, PT, R4, RZ, PT ;  /* 0x000000ff0400720b */ /* 0x000fe20003f04000 */
[----:B------:R-:W-:Y:S01]  /*02b0*/  @!P1 FMUL R10, R10, 0.0099999997764825820923 ;  /* 0x3c23d70a0a0a9820 */ /* 0x000fe20000400000 */
[----:B------:R-:W-:Y:S01]  /*02c0*/  FSETP.GT.AND P5, PT, R5, RZ, PT ;  /* 0x000000ff0500720b */ /* 0x000fe20003fa4000 */
[----:B------:R-:W-:Y:S01]  /*02d0*/  @!P2 FMUL R11, R11, 0.0099999997764825820923 ;  /* 0x3c23d70a0b0ba820 */ /* 0x000fe20000400000 */
[----:B------:R-:W-:Y:S01]  /*02e0*/  @!P3 FMUL R9, R9, 0.0099999997764825820923 ;  /* 0x3c23d70a0909b820 */ /* 0x000fe20000400000 */
[----:B------:R-:W-:Y:S01]  /*02f0*/  @!P4 FMUL R8, R8, 0.0099999997764825820923 ;  /* 0x3c23d70a0808c820 */ /* 0x000fe20000400000 */
[----:B------:R-:W-:-:S02]  /*0300*/  SEL R2, RZ, 0x1, !P0 ;  /* 0x00000001ff027807 */ /* 0x000fc40004000000 */
[----:B------:R-:W-:Y:S02]  /*0310*/  SEL R3, RZ, 0x1, !P5 ;  /* 0x00000001ff037807 */ /* 0x000fe40006800000 */
[----:B------:R-:W-:Y:S02]  /*0320*/  FSETP.GT.AND P0, PT, R6, RZ, PT ;  /* 0x000000ff0600720b */ /* 0x000fe40003f04000 */
[----:B------:R-:W-:Y:S02]  /*0330*/  FSETP.GT.AND P6, PT, R7, RZ, PT ;  /* 0x000000ff0700720b */ /* 0x000fe40003fc4000 */
[----:B------:R-:W-:Y:S02]  /*0340*/  FSETP.GT.AND P2, PT, R10, RZ, PT ;  /* 0x000000ff0a00720b */ /* 0x000fe40003f44000 */
[----:B------:R-:W-:Y:S02]  /*0350*/  FSETP.GT.AND P1, PT, R11, RZ, PT ;  /* 0x000000ff0b00720b */ /* 0x000fe40003f24000 */
[----:B------:R-:W-:-:S02]  /*0360*/  FSETP.GT.AND P3, PT, R9, RZ, PT ;  /* 0x000000ff0900720b */ /* 0x000fc40003f64000 */
[----:B------:R-:W-:Y:S02]  /*0370*/  FSETP.GT.AND P4, PT, R8, RZ, PT ;  /* 0x000000ff0800720b */ /* 0x000fe40003f84000 */
[----:B------:R-:W-:Y:S02]  /*0380*/  PRMT R4, R2, 0x3340, R3 ;  /* 0x0000334002047816 */ /* 0x000fe40000000003 */
[----:B------:R-:W-:Y:S02]  /*0390*/  SEL R2, RZ, 0x1, !P0 ;  /* 0x00000001ff027807 */ /* 0x000fe40004000000 */
[----:B------:R-:W-:Y:S02]  /*03a0*/  SEL R3, RZ, 0x1, !P6 ;  /* 0x00000001ff037807 */ /* 0x000fe40007000000 */
[----:B------:R-:W-:Y:S02]  /*03b0*/  SEL R8, RZ, 0x1, !P2 ;  /* 0x00000001ff087807 */ /* 0x000fe40005000000 */
[----:B------:R-:W-:-:S02]  /*03c0*/  SEL R9, RZ, 0x1, !P1 ;  /* 0x00000001ff097807 */ /* 0x000fc40004800000 */
[----:B------:R-:W-:Y:S02]  /*03d0*/  SEL R7, RZ, 0x1, !P3 ;  /* 0x00000001ff077807 */ /* 0x000fe40005800000 */
[----:B------:R-:W-:Y:S02]  /*03e0*/  SEL R6, RZ, 0x1, !P4 ;  /* 0x00000001ff067807 */ /* 0x000fe40006000000 */
[----:B------:R-:W-:Y:S02]  /*03f0*/  PRMT R5, R2, 0x3340, R3 ;  /* 0x0000334002057816 */ /* 0x000fe40000000003 */
[----:B------:R-:W-:Y:S02]  /*0400*/  IADD3 R2, P0, R0, UR6, RZ ;  /* 0x0000000600027c10 */ /* 0x000fe4000ff1e0ff */
[----:B------:R-:W-:Y:S02]  /*0410*/  PRMT R9, R8, 0x3340, R9 ;  /* 0x0000334008097816 */ /* 0x000fe40000000009 */
[----:B------:R-:W-:-:S02]  /*0420*/  PRMT R6, R6, 0x3340, R7 ;  /* 0x0000334006067816 */ /* 0x000fc40000000007 */
[----:B------:R-:W-:Y:S02]  /*0430*/  PRMT R4, R4, 0x5410, R5 ;  /* 0x0000541004047816 */ /* 0x000fe40000000005 */
[----:B------:R-:W-:Y:S02]  /*0440*/  LEA.HI.X.SX32 R3, R0, UR7, 0x1, P0 ;  /* 0x0000000700037c11 */ /* 0x000fe400080f0eff */
[----:B------:R-:W-:-:S05]  /*0450*/  PRMT R5, R6, 0x5410, R9 ;  /* 0x0000541006057816 */ /* 0x000fca0000000009 */
[----:B------:R-:W-:Y:S01]  /*0460*/  STG.E.64 desc[UR4][R2.64], R4 ;  /* 0x0000000402007986 */ /* 0x000fe2000c101b04 */
[----:B------:R-:W-:Y:S05]  /*0470*/  EXIT ;  /* 0x000000000000794d */ /* 0x000fea0003800000 */
.L_x_0:
[----:B------:R-:W-:-:S00]  /*0480*/  BRA `(.L_x_0) ;  /* 0xfffffffc00fc7947 */ /* 0x000fc0000383ffff */
[----:B------:R-:W-:-:S00]  /*0490*/  NOP ;  /* 0x0000000000007918 */ /* 0x000fc00000000000 */
        /* <DEDUP_REMOVED lines=14> */
.L_x_1:


//--------------------- .nv.constant0.triton_poi_fused_convolution_leaky_relu_leaky_relu_backward_1 --------------------------
	.section	.nv.constant0.triton_poi_fused_convolution_leaky_relu_leaky_relu_backward_1,"a",@progbits
	.sectionflags	@""
	.align	4
.nv.constant0.triton_poi_fused_convolution_leaky_relu_leaky_relu_backward_1:
	.zero		556
